	.headerflags	@"EF_CUDA_TEXMODE_UNIFIED EF_CUDA_64BIT_ADDRESS EF_CUDA_ACCELERATORS EF_CUDA_SM90 EF_CUDA_VIRTUAL_SM(EF_CUDA_SM90)"
	.elftype	@"ET_EXEC"


//--------------------- .nv.info                  --------------------------
	.section	.nv.info,"",@"SHT_CUDA_INFO"
	.align	4


	//----- nvinfo : EIATTR_REGCOUNT
	.align		4
        /*0000*/ 	.byte	0x04, 0x2f
        /*0002*/ 	.short	(.L_1 - .L_0)
	.align		4
.L_0:
        /*0004*/ 	.word	index@(triton_poi_fused_convolution_0)
        /*0008*/ 	.word	0x0000001a


	//----- nvinfo : EIATTR_MIN_STACK_SIZE
	.align		4
.L_1:
        /*000c*/ 	.byte	0x04, 0x12
        /*000e*/ 	.short	(.L_3 - .L_2)
	.align		4
.L_2:
        /*0010*/ 	.word	index@(triton_poi_fused_convolution_0)
        /*0014*/ 	.word	0x00000000


	//----- nvinfo : EIATTR_FRAME_SIZE
	.align		4
.L_3:
        /*0018*/ 	.byte	0x04, 0x11
        /*001a*/ 	.short	(.L_5 - .L_4)
	.align		4
.L_4:
        /*001c*/ 	.word	index@(triton_poi_fused_convolution_0)
        /*0020*/ 	.word	0x00000000


	//----- nvinfo : EIATTR_MIN_STACK_SIZE
	.align		4
.L_5:
        /*0024*/ 	.byte	0x04, 0x12
        /*0026*/ 	.short	(.L_7 - .L_6)
	.align		4
.L_6:
        /*0028*/ 	.word	index@(triton_poi_fused_convolution_0)
        /*002c*/ 	.word	0x00000000
.L_7:


//--------------------- .nv.info.triton_poi_fused_convolution_0 --------------------------
	.section	.nv.info.triton_poi_fused_convolution_0,"",@"SHT_CUDA_INFO"
	.sectionflags	@""
	.align	4


	//----- nvinfo : EIATTR_CUDA_API_VERSION
	.align		4
        /*0000*/ 	.byte	0x04, 0x37
        /*0002*/ 	.short	(.L_9 - .L_8)
.L_8:
        /*0004*/ 	.word	0x0000007c


	//----- nvinfo : EIATTR_KPARAM_INFO
	.align		4
.L_9:
        /*0008*/ 	.byte	0x04, 0x17
        /*000a*/ 	.short	(.L_11 - .L_10)
.L_10:
        /*000c*/ 	.word	0x00000000
        /*0010*/ 	.short	0x0002
        /*0012*/ 	.short	0x0010
        /*0014*/ 	.byte	0x00, 0xf0, 0x11, 0x00


	//----- nvinfo : EIATTR_KPARAM_INFO
	.align		4
.L_11:
        /*0018*/ 	.byte	0x04, 0x17
        /*001a*/ 	.short	(.L_13 - .L_12)
.L_12:
        /*001c*/ 	.word	0x00000000
        /*0020*/ 	.short	0x0001
        /*0022*/ 	.short	0x0008
        /*0024*/ 	.byte	0x00, 0xf4, 0x21, 0x00


	//----- nvinfo : EIATTR_KPARAM_INFO
	.align		4
.L_13:
        /*0028*/ 	.byte	0x04, 0x17
        /*002a*/ 	.short	(.L_15 - .L_14)
.L_14:
        /*002c*/ 	.word	0x00000000
        /*0030*/ 	.short	0x0000
        /*0032*/ 	.short	0x0000
        /*0034*/ 	.byte	0x00, 0xf4, 0x21, 0x00


	//----- nvinfo : EIATTR_SPARSE_MMA_MASK
	.align		4
.L_15:
        /*0038*/ 	.byte	0x03, 0x50
        /*003a*/ 	.short	0x0000


	//----- nvinfo : EIATTR_MAXREG_COUNT
	.align		4
        /*003c*/ 	.byte	0x03, 0x1b
        /*003e*/ 	.short	0x00ff


	//----- nvinfo : EIATTR_EXIT_INSTR_OFFSETS
	.align		4
        /*0040*/ 	.byte	0x04, 0x1c
        /*0042*/ 	.short	(.L_17 - .L_16)


	//   ....[0]....
.L_16:
        /*0044*/ 	.word	0x00000390


	//   ....[1]....
        /*0048*/ 	.word	0x000003b0


	//----- nvinfo : EIATTR_REQNTID
	.align		4
.L_17:
        /*004c*/ 	.byte	0x04, 0x10
        /*004e*/ 	.short	(.L_19 - .L_18)
.L_18:
        /*0050*/ 	.word	0x00000080
        /*0054*/ 	.word	0x00000001
        /*0058*/ 	.word	0x00000001


	//----- nvinfo : EIATTR_CBANK_PARAM_SIZE
	.align		4
.L_19:
        /*005c*/ 	.byte	0x03, 0x19
        /*005e*/ 	.short	0x0014


	//----- nvinfo : EIATTR_PARAM_CBANK
	.align		4
        /*0060*/ 	.byte	0x04, 0x0a
        /*0062*/ 	.short	(.L_21 - .L_20)
	.align		4
.L_20:
        /*0064*/ 	.word	index@(.nv.constant0.triton_poi_fused_convolution_0)
        /*0068*/ 	.short	0x0210
        /*006a*/ 	.short	0x0014


	//----- nvinfo : EIATTR_SW_WAR
	.align		4
.L_21:
        /*006c*/ 	.byte	0x04, 0x36
        /*006e*/ 	.short	(.L_23 - .L_22)
.L_22:
        /*0070*/ 	.word	0x00000008
.L_23:


//--------------------- .nv.callgraph             --------------------------
	.section	.nv.callgraph,"",@"SHT_CUDA_CALLGRAPH"
	.align	4
	.sectionentsize	8
	.align		4
        /*0000*/ 	.word	0x00000000
	.align		4
        /*0004*/ 	.word	0xffffffff
	.align		4
        /*0008*/ 	.word	0x00000000
	.align		4
        /*000c*/ 	.word	0xfffffffe
	.align		4
        /*0010*/ 	.word	0x00000000
	.align		4
        /*0014*/ 	.word	0xfffffffd
	.align		4
        /*0018*/ 	.word	0x00000000
	.align		4
        /*001c*/ 	.word	0xfffffffc


//--------------------- .text.triton_poi_fused_convolution_0 --------------------------
	.section	.text.triton_poi_fused_convolution_0,"ax",@progbits
	.align	128
        .global         triton_poi_fused_convolution_0
        .type           triton_poi_fused_convolution_0,@function
        .size           triton_poi_fused_convolution_0,(.L_x_1 - triton_poi_fused_convolution_0)
        .other          triton_poi_fused_convolution_0,@"STO_CUDA_ENTRY STV_DEFAULT"
triton_poi_fused_convolution_0:
.text.triton_poi_fused_convolution_0:
[----:B------:R-:W0:Y:S02]  /*0000*/  LDC R1, c[0x0][0x28] ;  /* 0x00000a00ff017b82 */ /* 0x000e240000000800 */
[----:B------:R-:W1:Y:S01]  /*0010*/  S2R R0, SR_TID.X ;  /* 0x0000000000007919 */ /* 0x000e620000002100 */
[----:B------:R-:W-:Y:S01]  /*0020*/  HFMA2.MMA R4, -RZ, RZ, 0, 0 ;  /* 0x00000000ff047435 */ /* 0x000fe200000001ff */
[----:B------:R-:W-:Y:S01]  /*0030*/  IMAD.MOV.U32 R12, RZ, RZ, RZ ;  /* 0x000000ffff0c7224 */ /* 0x000fe200078e00ff */
[----:B------:R-:W2:Y:S01]  /*0040*/  LDC.64 R6, c[0x0][0x210] ;  /* 0x00008400ff067b82 */ /* 0x000ea20000000a00 */
[----:B------:R-:W3:Y:S01]  /*0050*/  S2R R5, SR_CTAID.X ;  /* 0x0000000000057919 */ /* 0x000ee20000002500 */
[----:B------:R-:W-:Y:S02]  /*0060*/  CS2R R16, SRZ ;  /* 0x0000000000107805 */ /* 0x000fe4000001ff00 */
[----:B------:R-:W-:Y:S01]  /*0070*/  CS2R R18, SRZ ;  /* 0x0000000000127805 */ /* 0x000fe2000001ff00 */
[----:B------:R-:W-:-:S03]  /*0080*/  ULDC.64 UR4, c[0x0][0x208] ;  /* 0x0000820000047ab9 */ /* 0x000fc60000000a00 */
[----:B------:R-:W4:Y:S01]  /*0090*/  LDC.64 R2, c[0x0][0x218] ;  /* 0x00008600ff027b82 */ /* 0x000f220000000a00 */
[----:B-1----:R-:W-:-:S05]  /*00a0*/  IMAD.SHL.U32 R0, R0, 0x4, RZ ;  /* 0x0000000400007824 */ /* 0x002fca00078e00ff */
[----:B------:R-:W-:-:S05]  /*00b0*/  LOP3.LUT R0, R0, 0x1fc, RZ, 0xc0, !PT ;  /* 0x000001fc00007812 */ /* 0x000fca00078ec0ff */
[----:B---3--:R-:W-:-:S04]  /*00c0*/  IMAD R5, R5, 0x400, R0 ;  /* 0x0000040005057824 */ /* 0x008fc800078e0200 */
[C---:B------:R-:W-:Y:S01]  /*00d0*/  VIADD R13, R5.reuse, 0x200 ;  /* 0x00000200050d7836 */ /* 0x040fe20000000000 */
[C---:B------:R-:W-:Y:S01]  /*00e0*/  ISETP.GE.AND P0, PT, R5.reuse, 0x1c200, PT ;  /* 0x0001c2000500780c */ /* 0x040fe20003f06270 */
[----:B------:R-:W-:-:S03]  /*00f0*/  IMAD.HI R0, R5, -0x6e5d4c3b, R4 ;  /* 0x91a2b3c505007827 */ /* 0x000fc600078e0204 */
[C---:B------:R-:W-:Y:S01]  /*0100*/  ISETP.GE.AND P1, PT, R13.reuse, 0x1c200, PT ;  /* 0x0001c2000d00780c */ /* 0x040fe20003f26270 */
[----:B------:R-:W-:Y:S01]  /*0110*/  IMAD.HI R4, R13, -0x6e5d4c3b, R12 ;  /* 0x91a2b3c50d047827 */ /* 0x000fe200078e020c */
[----:B------:R-:W-:-:S03]  /*0120*/  SHF.R.U32.HI R9, RZ, 0x1f, R0 ;  /* 0x0000001fff097819 */ /* 0x000fc60000011600 */
[----:B--2---:R-:W-:Y:S01]  /*0130*/  IMAD.WIDE R12, R5, 0x4, R6 ;  /* 0x00000004050c7825 */ /* 0x004fe200078e0206 */
[----:B------:R-:W-:Y:S02]  /*0140*/  SHF.R.U32.HI R11, RZ, 0x1f, R4 ;  /* 0x0000001fff0b7819 */ /* 0x000fe40000011604 */
[----:B------:R-:W-:Y:S02]  /*0150*/  CS2R R6, SRZ ;  /* 0x0000000000067805 */ /* 0x000fe4000001ff00 */
[----:B------:R-:W-:Y:S02]  /*0160*/  LEA.HI.SX32 R9, R0, R9, 0x17 ;  /* 0x0000000900097211 */ /* 0x000fe400078fbaff */
[----:B------:R-:W-:Y:S02]  /*0170*/  LEA.HI.SX32 R11, R4, R11, 0x17 ;  /* 0x0000000b040b7211 */ /* 0x000fe400078fbaff */
[----:B------:R-:W-:Y:S02]  /*0180*/  LEA.HI R0, R9, R9, RZ, 0x5 ;  /* 0x0000000909007211 */ /* 0x000fe400078f28ff */
[----:B------:R-:W-:-:S02]  /*0190*/  LEA.HI R4, R11, R11, RZ, 0x5 ;  /* 0x0000000b0b047211 */ /* 0x000fc400078f28ff */
[----:B------:R-:W-:Y:S02]  /*01a0*/  LOP3.LUT R0, R0, 0xffffffe0, RZ, 0xc0, !PT ;  /* 0xffffffe000007812 */ /* 0x000fe400078ec0ff */
[----:B------:R-:W-:-:S03]  /*01b0*/  LOP3.LUT R4, R4, 0xffffffe0, RZ, 0xc0, !PT ;  /* 0xffffffe004047812 */ /* 0x000fc600078ec0ff */
[----:B------:R-:W-:Y:S01]  /*01c0*/  IMAD.IADD R15, R9, 0x1, -R0 ;  /* 0x00000001090f7824 */ /* 0x000fe200078e0a00 */
[----:B------:R-:W-:Y:S01]  /*01d0*/  IADD3 R11, R11, -R4, RZ ;  /* 0x800000040b0b7210 */ /* 0x000fe20007ffe0ff */
[----:B------:R-:W-:Y:S01]  /*01e0*/  IMAD.MOV.U32 R0, RZ, RZ, RZ ;  /* 0x000000ffff007224 */ /* 0x000fe200078e00ff */
[----:B------:R-:W-:Y:S01]  /*01f0*/  CS2R R4, SRZ ;  /* 0x0000000000047805 */ /* 0x000fe2000001ff00 */
[--C-:B----4-:R-:W-:Y:S01]  /*0200*/  IMAD.WIDE R14, R15, 0x4, R2.reuse ;  /* 0x000000040f0e7825 */ /* 0x110fe200078e0202 */
[----:B------:R-:W-:Y:S02]  /*0210*/  CS2R R8, SRZ ;  /* 0x0000000000087805 */ /* 0x000fe4000001ff00 */
[----:B------:R-:W-:Y:S02]  /*0220*/  CS2R R20, SRZ ;  /* 0x0000000000147805 */ /* 0x000fe4000001ff00 */
[----:B------:R-:W-:Y:S01]  /*0230*/  MOV R23, RZ ;  /* 0x000000ff00177202 */ /* 0x000fe20000000f00 */
[----:B------:R-:W-:Y:S01]  /*0240*/  IMAD.WIDE R2, R11, 0x4, R2 ;  /* 0x000000040b027825 */ /* 0x000fe200078e0202 */
[----:B------:R-:W2:Y:S01]  /*0250*/  @!P0 LDG.E.EL R17, desc[UR4][R14.64] ;  /* 0x000000040e118981 */ /* 0x000ea2000c2e1900 */
[----:B------:R-:W-:-:S03]  /*0260*/  CS2R R10, SRZ ;  /* 0x00000000000a7805 */ /* 0x000fc6000001ff00 */
[----:B------:R-:W3:Y:S04]  /*0270*/  @!P0 LDG.E.EL R0, desc[UR4][R14.64] ;  /* 0x000000040e008981 */ /* 0x000ee8000c2e1900 */
[----:B------:R-:W4:Y:S04]  /*0280*/  @!P0 LDG.E.EL R19, desc[UR4][R14.64] ;  /* 0x000000040e138981 */ /* 0x000f28000c2e1900 */
[----:B------:R-:W5:Y:S04]  /*0290*/  @!P0 LDG.E.EL R16, desc[UR4][R14.64] ;  /* 0x000000040e108981 */ /* 0x000f68000c2e1900 */
[----:B------:R-:W2:Y:S04]  /*02a0*/  @!P0 LDG.E.128 R4, desc[UR4][R12.64] ;  /* 0x000000040c048981 */ /* 0x000ea8000c1e1d00 */
[----:B------:R-:W5:Y:S04]  /*02b0*/  @!P1 LDG.E.128 R8, desc[UR4][R12.64+0x800] ;  /* 0x000800040c089981 */ /* 0x000f68000c1e1d00 */
[----:B------:R-:W5:Y:S04]  /*02c0*/  @!P1 LDG.E.EL R21, desc[UR4][R2.64] ;  /* 0x0000000402159981 */ /* 0x000f68000c2e1900 */
[----:B------:R-:W5:Y:S04]  /*02d0*/  @!P1 LDG.E.EL R18, desc[UR4][R2.64] ;  /* 0x0000000402129981 */ /* 0x000f68000c2e1900 */
[----:B------:R-:W5:Y:S04]  /*02e0*/  @!P1 LDG.E.EL R23, desc[UR4][R2.64] ;  /* 0x0000000402179981 */ /* 0x000f68000c2e1900 */
[----:B------:R-:W5:Y:S01]  /*02f0*/  @!P1 LDG.E.EL R20, desc[UR4][R2.64] ;  /* 0x0000000402149981 */ /* 0x000f62000c2e1900 */
[----:B--2---:R-:W-:Y:S01]  /*0300*/  FADD R4, R17, R4 ;  /* 0x0000000411047221 */ /* 0x004fe20000000000 */
[----:B---3--:R-:W-:Y:S01]  /*0310*/  FADD R5, R0, R5 ;  /* 0x0000000500057221 */ /* 0x008fe20000000000 */
[----:B----4-:R-:W-:Y:S01]  /*0320*/  FADD R6, R19, R6 ;  /* 0x0000000613067221 */ /* 0x010fe20000000000 */
[----:B-----5:R-:W-:-:S05]  /*0330*/  FADD R7, R16, R7 ;  /* 0x0000000710077221 */ /* 0x020fca0000000000 */
[----:B------:R1:W-:Y:S01]  /*0340*/  @!P0 STG.E.128 desc[UR4][R12.64], R4 ;  /* 0x000000040c008986 */ /* 0x0003e2000c101d04 */
[----:B------:R-:W-:Y:S01]  /*0350*/  FADD R8, R21, R8 ;  /* 0x0000000815087221 */ /* 0x000fe20000000000 */
[----:B------:R-:W-:Y:S01]  /*0360*/  FADD R9, R18, R9 ;  /* 0x0000000912097221 */ /* 0x000fe20000000000 */
[----:B------:R-:W-:Y:S01]  /*0370*/  FADD R10, R23, R10 ;  /* 0x0000000a170a7221 */ /* 0x000fe20000000000 */
[----:B------:R-:W-:Y:S01]  /*0380*/  FADD R11, R20, R11 ;  /* 0x0000000b140b7221 */ /* 0x000fe20000000000 */
[----:B------:R-:W-:Y:S06]  /*0390*/  @P1 EXIT ;  /* 0x000000000000194d */ /* 0x000fec0003800000 */
[----:B------:R-:W-:Y:S01]  /*03a0*/  STG.E.128 desc[UR4][R12.64+0x800], R8 ;  /* 0x000800080c007986 */ /* 0x000fe2000c101d04 */
[----:B------:R-:W-:Y:S05]  /*03b0*/  EXIT ;  /* 0x000000000000794d */ /* 0x000fea0003800000 */
.L_x_0:
[----:B------:R-:W-:-:S00]  /*03c0*/  BRA `(.L_x_0) ;  /* 0xfffffffc00fc7947 */ /* 0x000fc0000383ffff */
[----:B------:R-:W-:-:S00]  /*03d0*/  NOP ;  /* 0x0000000000007918 */ /* 0x000fc00000000000 */
        /* <DEDUP_REMOVED lines=10> */
.L_x_1:


//--------------------- .nv.constant0.triton_poi_fused_convolution_0 --------------------------
	.section	.nv.constant0.triton_poi_fused_convolution_0,"a",@progbits
	.sectionflags	@""
	.align	4
.nv.constant0.triton_poi_fused_convolution_0:
	.zero		548
